//
// Generated by NVIDIA NVVM Compiler
//
// Compiler Build ID: CL-36424714
// Cuda compilation tools, release 13.0, V13.0.88
// Based on NVVM 20.0.0
//

.version 9.0
.target sm_100
.address_size 64

	// .globl	_Z27classifySpectralAngleKernelPK6uchar4PS_i
.const .align 4 .b8 c_norm_avg[384];
.const .align 4 .u32 c_num_classes;

.visible .entry _Z27classifySpectralAngleKernelPK6uchar4PS_i(
	.param .u64 .ptr .align 1 _Z27classifySpectralAngleKernelPK6uchar4PS_i_param_0,
	.param .u64 .ptr .align 1 _Z27classifySpectralAngleKernelPK6uchar4PS_i_param_1,
	.param .u32 _Z27classifySpectralAngleKernelPK6uchar4PS_i_param_2
)
{
	.reg .pred 	%p<28>;
	.reg .b16 	%rs<7>;
	.reg .b32 	%r<86>;
	.reg .b32 	%f<132>;
	.reg .b64 	%rd<26>;

	ld.param.u64 	%rd5, [_Z27classifySpectralAngleKernelPK6uchar4PS_i_param_0];
	ld.param.u64 	%rd6, [_Z27classifySpectralAngleKernelPK6uchar4PS_i_param_1];
	ld.param.u32 	%r33, [_Z27classifySpectralAngleKernelPK6uchar4PS_i_param_2];
	cvta.to.global.u64 	%rd1, %rd6;
	cvta.to.global.u64 	%rd2, %rd5;
	mov.u32 	%r34, %ctaid.x;
	mov.u32 	%r35, %ntid.x;
	mov.u32 	%r36, %tid.x;
	mad.lo.s32 	%r72, %r34, %r35, %r36;
	mov.u32 	%r37, %nctaid.x;
	mul.lo.s32 	%r2, %r37, %r35;
	setp.ge.s32 	%p1, %r72, %r33;
	@%p1 bra 	$L__BB0_18;
	ld.const.u32 	%r3, [c_num_classes];
	setp.gt.s32 	%p2, %r3, 0;
	@%p2 bra 	$L__BB0_2;
	bra.uni 	$L__BB0_17;
$L__BB0_2:
	and.b32  	%r4, %r3, 7;
	add.s32 	%r5, %r4, -1;
	and.b32  	%r6, %r3, 3;
	and.b32  	%r7, %r3, 2147483640;
	and.b32  	%r8, %r3, 1;
	mov.u64 	%rd21, c_norm_avg;
	add.s64 	%rd12, %rd21, 48;
$L__BB0_3:
	mul.wide.s32 	%rd10, %r72, 4;
	add.s64 	%rd11, %rd2, %rd10;
	.pragma "used_bytes_mask 7";
	ld.global.u32 	%r10, [%rd11];
	bfe.u32 	%r40, %r10, 0, 8;
	cvt.u16.u32 	%rs1, %r40;
	and.b16  	%rs2, %rs1, 255;
	bfe.u32 	%r41, %r10, 8, 8;
	cvt.u16.u32 	%rs3, %r41;
	and.b16  	%rs4, %rs3, 255;
	bfe.u32 	%r42, %r10, 16, 8;
	cvt.u16.u32 	%rs5, %r42;
	and.b16  	%rs6, %rs5, 255;
	cvt.rn.f32.u16 	%f1, %rs2;
	cvt.rn.f32.u16 	%f2, %rs4;
	cvt.rn.f32.u16 	%f3, %rs6;
	mul.f32 	%f19, %f2, %f2;
	fma.rn.f32 	%f20, %f1, %f1, %f19;
	fma.rn.f32 	%f21, %f3, %f3, %f20;
	sqrt.rn.f32 	%f4, %f21;
	setp.leu.f32 	%p4, %f4, 0f358637BD;
	mov.f32 	%f129, 0f00000000;
	mov.f32 	%f130, %f129;
	mov.f32 	%f131, %f129;
	@%p4 bra 	$L__BB0_5;
	div.rn.f32 	%f129, %f1, %f4;
	div.rn.f32 	%f130, %f2, %f4;
	div.rn.f32 	%f131, %f3, %f4;
$L__BB0_5:
	setp.lt.u32 	%p5, %r3, 8;
	mov.f32 	%f126, 0fFF7FFFFF;
	mov.b32 	%r79, 0;
	mov.u32 	%r84, %r79;
	@%p5 bra 	$L__BB0_8;
	mov.f32 	%f126, 0fFF7FFFFF;
	mov.b32 	%r73, 0;
	mov.u64 	%rd25, %rd12;
	mov.u32 	%r84, %r73;
$L__BB0_7:
	.pragma "nounroll";
	ld.const.f32 	%f24, [%rd25+-48];
	ld.const.f32 	%f25, [%rd25+-44];
	ld.const.f32 	%f26, [%rd25+-40];
	mul.f32 	%f27, %f130, %f25;
	fma.rn.f32 	%f28, %f129, %f24, %f27;
	fma.rn.f32 	%f29, %f131, %f26, %f28;
	setp.gt.f32 	%p6, %f29, %f126;
	selp.b32 	%r46, %r73, %r84, %p6;
	selp.f32 	%f30, %f29, %f126, %p6;
	ld.const.f32 	%f31, [%rd25+-36];
	ld.const.f32 	%f32, [%rd25+-32];
	ld.const.f32 	%f33, [%rd25+-28];
	mul.f32 	%f34, %f130, %f32;
	fma.rn.f32 	%f35, %f129, %f31, %f34;
	fma.rn.f32 	%f36, %f131, %f33, %f35;
	setp.gt.f32 	%p7, %f36, %f30;
	add.s32 	%r47, %r73, 1;
	selp.b32 	%r48, %r47, %r46, %p7;
	selp.f32 	%f37, %f36, %f30, %p7;
	ld.const.f32 	%f38, [%rd25+-24];
	ld.const.f32 	%f39, [%rd25+-20];
	ld.const.f32 	%f40, [%rd25+-16];
	mul.f32 	%f41, %f130, %f39;
	fma.rn.f32 	%f42, %f129, %f38, %f41;
	fma.rn.f32 	%f43, %f131, %f40, %f42;
	setp.gt.f32 	%p8, %f43, %f37;
	add.s32 	%r49, %r73, 2;
	selp.b32 	%r50, %r49, %r48, %p8;
	selp.f32 	%f44, %f43, %f37, %p8;
	ld.const.f32 	%f45, [%rd25+-12];
	ld.const.f32 	%f46, [%rd25+-8];
	ld.const.f32 	%f47, [%rd25+-4];
	mul.f32 	%f48, %f130, %f46;
	fma.rn.f32 	%f49, %f129, %f45, %f48;
	fma.rn.f32 	%f50, %f131, %f47, %f49;
	setp.gt.f32 	%p9, %f50, %f44;
	add.s32 	%r51, %r73, 3;
	selp.b32 	%r52, %r51, %r50, %p9;
	selp.f32 	%f51, %f50, %f44, %p9;
	ld.const.f32 	%f52, [%rd25];
	ld.const.f32 	%f53, [%rd25+4];
	ld.const.f32 	%f54, [%rd25+8];
	mul.f32 	%f55, %f130, %f53;
	fma.rn.f32 	%f56, %f129, %f52, %f55;
	fma.rn.f32 	%f57, %f131, %f54, %f56;
	setp.gt.f32 	%p10, %f57, %f51;
	add.s32 	%r53, %r73, 4;
	selp.b32 	%r54, %r53, %r52, %p10;
	selp.f32 	%f58, %f57, %f51, %p10;
	ld.const.f32 	%f59, [%rd25+12];
	ld.const.f32 	%f60, [%rd25+16];
	ld.const.f32 	%f61, [%rd25+20];
	mul.f32 	%f62, %f130, %f60;
	fma.rn.f32 	%f63, %f129, %f59, %f62;
	fma.rn.f32 	%f64, %f131, %f61, %f63;
	setp.gt.f32 	%p11, %f64, %f58;
	add.s32 	%r55, %r73, 5;
	selp.b32 	%r56, %r55, %r54, %p11;
	selp.f32 	%f65, %f64, %f58, %p11;
	ld.const.f32 	%f66, [%rd25+24];
	ld.const.f32 	%f67, [%rd25+28];
	ld.const.f32 	%f68, [%rd25+32];
	mul.f32 	%f69, %f130, %f67;
	fma.rn.f32 	%f70, %f129, %f66, %f69;
	fma.rn.f32 	%f71, %f131, %f68, %f70;
	setp.gt.f32 	%p12, %f71, %f65;
	add.s32 	%r57, %r73, 6;
	selp.b32 	%r58, %r57, %r56, %p12;
	selp.f32 	%f72, %f71, %f65, %p12;
	ld.const.f32 	%f73, [%rd25+36];
	ld.const.f32 	%f74, [%rd25+40];
	ld.const.f32 	%f75, [%rd25+44];
	mul.f32 	%f76, %f130, %f74;
	fma.rn.f32 	%f77, %f129, %f73, %f76;
	fma.rn.f32 	%f78, %f131, %f75, %f77;
	setp.gt.f32 	%p13, %f78, %f72;
	add.s32 	%r59, %r73, 7;
	selp.b32 	%r84, %r59, %r58, %p13;
	selp.f32 	%f126, %f78, %f72, %p13;
	add.s64 	%rd25, %rd25, 96;
	add.s32 	%r73, %r73, 8;
	setp.ne.s32 	%p14, %r73, %r7;
	mov.u32 	%r79, %r7;
	@%p14 bra 	$L__BB0_7;
$L__BB0_8:
	setp.eq.s32 	%p15, %r4, 0;
	@%p15 bra 	$L__BB0_16;
	setp.lt.u32 	%p16, %r5, 3;
	@%p16 bra 	$L__BB0_11;
	mul.wide.u32 	%rd14, %r79, 12;
	add.s64 	%rd16, %rd21, %rd14;
	ld.const.f32 	%f79, [%rd16];
	ld.const.f32 	%f80, [%rd16+4];
	ld.const.f32 	%f81, [%rd16+8];
	mul.f32 	%f82, %f130, %f80;
	fma.rn.f32 	%f83, %f129, %f79, %f82;
	fma.rn.f32 	%f84, %f131, %f81, %f83;
	setp.gt.f32 	%p17, %f84, %f126;
	selp.b32 	%r61, %r79, %r84, %p17;
	selp.f32 	%f85, %f84, %f126, %p17;
	add.s32 	%r62, %r79, 1;
	ld.const.f32 	%f86, [%rd16+12];
	ld.const.f32 	%f87, [%rd16+16];
	ld.const.f32 	%f88, [%rd16+20];
	mul.f32 	%f89, %f130, %f87;
	fma.rn.f32 	%f90, %f129, %f86, %f89;
	fma.rn.f32 	%f91, %f131, %f88, %f90;
	setp.gt.f32 	%p18, %f91, %f85;
	selp.b32 	%r63, %r62, %r61, %p18;
	selp.f32 	%f92, %f91, %f85, %p18;
	add.s32 	%r64, %r79, 2;
	ld.const.f32 	%f93, [%rd16+24];
	ld.const.f32 	%f94, [%rd16+28];
	ld.const.f32 	%f95, [%rd16+32];
	mul.f32 	%f96, %f130, %f94;
	fma.rn.f32 	%f97, %f129, %f93, %f96;
	fma.rn.f32 	%f98, %f131, %f95, %f97;
	setp.gt.f32 	%p19, %f98, %f92;
	selp.b32 	%r65, %r64, %r63, %p19;
	selp.f32 	%f99, %f98, %f92, %p19;
	add.s32 	%r66, %r79, 3;
	ld.const.f32 	%f100, [%rd16+36];
	ld.const.f32 	%f101, [%rd16+40];
	ld.const.f32 	%f102, [%rd16+44];
	mul.f32 	%f103, %f130, %f101;
	fma.rn.f32 	%f104, %f129, %f100, %f103;
	fma.rn.f32 	%f105, %f131, %f102, %f104;
	setp.gt.f32 	%p20, %f105, %f99;
	selp.b32 	%r84, %r66, %r65, %p20;
	selp.f32 	%f126, %f105, %f99, %p20;
	add.s32 	%r79, %r79, 4;
$L__BB0_11:
	setp.eq.s32 	%p21, %r6, 0;
	@%p21 bra 	$L__BB0_16;
	setp.eq.s32 	%p22, %r6, 1;
	@%p22 bra 	$L__BB0_14;
	mul.wide.u32 	%rd17, %r79, 12;
	add.s64 	%rd19, %rd21, %rd17;
	ld.const.f32 	%f106, [%rd19];
	ld.const.f32 	%f107, [%rd19+4];
	ld.const.f32 	%f108, [%rd19+8];
	mul.f32 	%f109, %f130, %f107;
	fma.rn.f32 	%f110, %f129, %f106, %f109;
	fma.rn.f32 	%f111, %f131, %f108, %f110;
	setp.gt.f32 	%p23, %f111, %f126;
	selp.b32 	%r68, %r79, %r84, %p23;
	selp.f32 	%f112, %f111, %f126, %p23;
	add.s32 	%r69, %r79, 1;
	ld.const.f32 	%f113, [%rd19+12];
	ld.const.f32 	%f114, [%rd19+16];
	ld.const.f32 	%f115, [%rd19+20];
	mul.f32 	%f116, %f130, %f114;
	fma.rn.f32 	%f117, %f129, %f113, %f116;
	fma.rn.f32 	%f118, %f131, %f115, %f117;
	setp.gt.f32 	%p24, %f118, %f112;
	selp.b32 	%r84, %r69, %r68, %p24;
	selp.f32 	%f126, %f118, %f112, %p24;
	add.s32 	%r79, %r79, 2;
$L__BB0_14:
	setp.eq.s32 	%p25, %r8, 0;
	@%p25 bra 	$L__BB0_16;
	mul.wide.u32 	%rd20, %r79, 12;
	add.s64 	%rd22, %rd21, %rd20;
	ld.const.f32 	%f119, [%rd22];
	ld.const.f32 	%f120, [%rd22+4];
	ld.const.f32 	%f121, [%rd22+8];
	mul.f32 	%f122, %f130, %f120;
	fma.rn.f32 	%f123, %f129, %f119, %f122;
	fma.rn.f32 	%f124, %f131, %f121, %f123;
	setp.gt.f32 	%p26, %f124, %f126;
	selp.b32 	%r84, %r79, %r84, %p26;
$L__BB0_16:
	mul.wide.s32 	%rd23, %r72, 4;
	add.s64 	%rd24, %rd1, %rd23;
	and.b32  	%r70, %r84, 65535;
	bfi.b32 	%r71, %r70, %r10, 24, 8;
	st.global.u32 	[%rd24], %r71;
	add.s32 	%r72, %r72, %r2;
	setp.lt.s32 	%p27, %r72, %r33;
	@%p27 bra 	$L__BB0_3;
	bra.uni 	$L__BB0_18;
$L__BB0_17:
	mul.wide.s32 	%rd7, %r72, 4;
	add.s64 	%rd8, %rd2, %rd7;
	.pragma "used_bytes_mask 7";
	ld.global.u32 	%r38, [%rd8];
	add.s64 	%rd9, %rd1, %rd7;
	bfi.b32 	%r39, 0, %r38, 24, 8;
	st.global.u32 	[%rd9], %r39;
	add.s32 	%r72, %r72, %r2;
	setp.lt.s32 	%p3, %r72, %r33;
	@%p3 bra 	$L__BB0_17;
$L__BB0_18:
	ret;

}


// ===== COMPILED SASS (sm_100) =====

	.target	sm_100

	.elftype	@"ET_EXEC"


//--------------------- .note.nv.tkinfo           --------------------------
	.section	.note.nv.tkinfo,"",@"SHT_NOTE"
	.sectionflags	@"SHF_NOTE_NV_TKINFO"
	.tkinfo
        /*0018*/ 	.word	0x00000002
        /*0030*/ 	.string	""
        /*0030*/ 	.string	"ptxas"
        /*0030*/ 	.string	"Cuda compilation tools, release 13.0, V13.0.88"
        /*0030*/ 	.string	"Build cuda_13.0.r13.0/compiler.36424714_0"
        /*0030*/ 	.string	"-arch sm_100 -m 64 "



//--------------------- .note.nv.cuinfo           --------------------------
	.section	.note.nv.cuinfo,"",@"SHT_NOTE"
	.sectionflags	@"SHF_NOTE_NV_CUINFO"
        /*0018*/ 	.short	0x0002
        /*001a*/ 	.short	0x0064
        /*001c*/ 	.short	0x0082
	.zero		2


//--------------------- .nv.info                  --------------------------
	.section	.nv.info,"",@"SHT_CUDA_INFO"
	.align	4


	//----- nvinfo : EIATTR_REGCOUNT
	.align		4
        /*0000*/ 	.byte	0x04, 0x2f
        /*0002*/ 	.short	(.L_3 - .L_2)
	.align		4
.L_2:
        /*0004*/ 	.word	index@(_Z27classifySpectralAngleKernelPK6uchar4PS_i)
        /*0008*/ 	.word	0x00000019


	//----- nvinfo : EIATTR_FRAME_SIZE
	.align		4
.L_3:
        /*000c*/ 	.byte	0x04, 0x11
        /*000e*/ 	.short	(.L_5 - .L_4)
	.align		4
.L_4:
        /*0010*/ 	.word	index@($__internal_1_$__cuda_sm3x_div_rn_noftz_f32_slowpath)
        /*0014*/ 	.word	0x00000000


	//----- nvinfo : EIATTR_FRAME_SIZE
	.align		4
.L_5:
        /*0018*/ 	.byte	0x04, 0x11
        /*001a*/ 	.short	(.L_7 - .L_6)
	.align		4
.L_6:
        /*001c*/ 	.word	index@($__internal_0_$__cuda_sm20_sqrt_rn_f32_slowpath)
        /*0020*/ 	.word	0x00000000


	//----- nvinfo : EIATTR_FRAME_SIZE
	.align		4
.L_7:
        /*0024*/ 	.byte	0x04, 0x11
        /*0026*/ 	.short	(.L_9 - .L_8)
	.align		4
.L_8:
        /*0028*/ 	.word	index@(_Z27classifySpectralAngleKernelPK6uchar4PS_i)
        /*002c*/ 	.word	0x00000000


	//----- nvinfo : EIATTR_MIN_STACK_SIZE
	.align		4
.L_9:
        /*0030*/ 	.byte	0x04, 0x12
        /*0032*/ 	.short	(.L_11 - .L_10)
	.align		4
.L_10:
        /*0034*/ 	.word	index@(_Z27classifySpectralAngleKernelPK6uchar4PS_i)
        /*0038*/ 	.word	0x00000000
.L_11:


//--------------------- .nv.compat                --------------------------
	.section	.nv.compat,"",@"SHT_CUDA_COMPAT_INFO"
	.align	4
        /*0000*/ 	.byte	0x02, 0x09, 0x00, 0x00, 0x02, 0x02, 0x01, 0x00, 0x02, 0x05, 0x05, 0x00, 0x03, 0x07, 0x01, 0x01
        /*0010*/ 	.byte	0x02, 0x03, 0x00, 0x00, 0x02, 0x06, 0x01, 0x00, 0x04, 0x0b, 0x08, 0x00, 0x01, 0x00, 0x00, 0x00
        /*0020*/ 	.byte	0x00, 0x00, 0x00, 0x00


//--------------------- .nv.info._Z27classifySpectralAngleKernelPK6uchar4PS_i --------------------------
	.section	.nv.info._Z27classifySpectralAngleKernelPK6uchar4PS_i,"",@"SHT_CUDA_INFO"
	.sectionflags	@""
	.align	4


	//----- nvinfo : EIATTR_CUDA_API_VERSION
	.align		4
        /*0000*/ 	.byte	0x04, 0x37
        /*0002*/ 	.short	(.L_13 - .L_12)
.L_12:
        /*0004*/ 	.word	0x00000082


	//----- nvinfo : EIATTR_KPARAM_INFO
	.align		4
.L_13:
        /*0008*/ 	.byte	0x04, 0x17
        /*000a*/ 	.short	(.L_15 - .L_14)
.L_14:
        /*000c*/ 	.word	0x00000000
        /*0010*/ 	.short	0x0002
        /*0012*/ 	.short	0x0010
        /*0014*/ 	.byte	0x00, 0xf0, 0x11, 0x00


	//----- nvinfo : EIATTR_KPARAM_INFO
	.align		4
.L_15:
        /*0018*/ 	.byte	0x04, 0x17
        /*001a*/ 	.short	(.L_17 - .L_16)
.L_16:
        /*001c*/ 	.word	0x00000000
        /*0020*/ 	.short	0x0001
        /*0022*/ 	.short	0x0008
        /*0024*/ 	.byte	0x00, 0xf5, 0x21, 0x00


	//----- nvinfo : EIATTR_KPARAM_INFO
	.align		4
.L_17:
        /*0028*/ 	.byte	0x04, 0x17
        /*002a*/ 	.short	(.L_19 - .L_18)
.L_18:
        /*002c*/ 	.word	0x00000000
        /*0030*/ 	.short	0x0000
        /*0032*/ 	.short	0x0000
        /*0034*/ 	.byte	0x00, 0xf5, 0x21, 0x00


	//----- nvinfo : EIATTR_SPARSE_MMA_MASK
	.align		4
.L_19:
        /*0038*/ 	.byte	0x03, 0x50
        /*003a*/ 	.short	0x0000


	//----- nvinfo : EIATTR_MAXREG_COUNT
	.align		4
        /*003c*/ 	.byte	0x03, 0x1b
        /*003e*/ 	.short	0x00ff


	//----- nvinfo : EIATTR_MERCURY_ISA_VERSION
	.align		4
        /*0040*/ 	.byte	0x03, 0x5f
        /*0042*/ 	.short	0x0101


	//----- nvinfo : EIATTR_UNUSED_LOAD_BYTE_OFFSET
	.align		4
        /*0044*/ 	.byte	0x04, 0x44
        /*0046*/ 	.short	(.L_21 - .L_20)


	//   ....[0]....
.L_20:
        /*0048*/ 	.word	0x00000110
        /*004c*/ 	.word	0x00000007


	//   ....[1]....
        /*0050*/ 	.word	0x000001f0
        /*0054*/ 	.word	0x00000007


	//----- nvinfo : EIATTR_VRC_CTA_INIT_COUNT
	.align		4
.L_21:
        /*0058*/ 	.byte	0x02, 0x4a
	.zero		1
	.zero		1


	//----- nvinfo : EIATTR_EXIT_INSTR_OFFSETS
	.align		4
        /*005c*/ 	.byte	0x04, 0x1c
        /*005e*/ 	.short	(.L_23 - .L_22)


	//   ....[0]....
.L_22:
        /*0060*/ 	.word	0x00000090


	//   ....[1]....
        /*0064*/ 	.word	0x00000180


	//   ....[2]....
        /*0068*/ 	.word	0x00000ff0


	//----- nvinfo : EIATTR_CRS_STACK_SIZE
	.align		4
.L_23:
        /*006c*/ 	.byte	0x04, 0x1e
        /*006e*/ 	.short	(.L_25 - .L_24)
.L_24:
        /*0070*/ 	.word	0x00000000


	//----- nvinfo : EIATTR_CBANK_PARAM_SIZE
	.align		4
.L_25:
        /*0074*/ 	.byte	0x03, 0x19
        /*0076*/ 	.short	0x0014


	//----- nvinfo : EIATTR_PARAM_CBANK
	.align		4
        /*0078*/ 	.byte	0x04, 0x0a
        /*007a*/ 	.short	(.L_27 - .L_26)
	.align		4
.L_26:
        /*007c*/ 	.word	index@(.nv.constant0._Z27classifySpectralAngleKernelPK6uchar4PS_i)
        /*0080*/ 	.short	0x0380
        /*0082*/ 	.short	0x0014


	//----- nvinfo : EIATTR_SW_WAR
	.align		4
.L_27:
        /*0084*/ 	.byte	0x04, 0x36
        /*0086*/ 	.short	(.L_29 - .L_28)
.L_28:
        /*0088*/ 	.word	0x00000008
.L_29:


//--------------------- .nv.callgraph             --------------------------
	.section	.nv.callgraph,"",@"SHT_CUDA_CALLGRAPH"
	.align	4
	.sectionentsize	8
	.align		4
        /*0000*/ 	.word	0x00000000
	.align		4
        /*0004*/ 	.word	0xffffffff
	.align		4
        /*0008*/ 	.word	0x00000000
	.align		4
        /*000c*/ 	.word	0xfffffffe
	.align		4
        /*0010*/ 	.word	0x00000000
	.align		4
        /*0014*/ 	.word	0xfffffffd
	.align		4
        /*0018*/ 	.word	0x00000000
	.align		4
        /*001c*/ 	.word	0xfffffffc


//--------------------- .nv.constant3             --------------------------
	.section	.nv.constant3,"a",@progbits
	.align	4
.nv.constant3:
	.type		c_norm_avg,@object
	.size		c_norm_avg,(c_num_classes - c_norm_avg)
c_norm_avg:
	.zero		384
	.type		c_num_classes,@object
	.size		c_num_classes,(.L_1 - c_num_classes)
c_num_classes:
	.zero		4
.L_1:


//--------------------- .text._Z27classifySpectralAngleKernelPK6uchar4PS_i --------------------------
	.section	.text._Z27classifySpectralAngleKernelPK6uchar4PS_i,"ax",@progbits
	.align	128
        .global         _Z27classifySpectralAngleKernelPK6uchar4PS_i
        .type           _Z27classifySpectralAngleKernelPK6uchar4PS_i,@function
        .size           _Z27classifySpectralAngleKernelPK6uchar4PS_i,(.L_x_32 - _Z27classifySpectralAngleKernelPK6uchar4PS_i)
        .other          _Z27classifySpectralAngleKernelPK6uchar4PS_i,@"STO_CUDA_ENTRY STV_DEFAULT"
_Z27classifySpectralAngleKernelPK6uchar4PS_i:
.text._Z27classifySpectralAngleKernelPK6uchar4PS_i:
[----:B------:R-:W-:Y:S01]  /*0000*/  LDC R1, c[0x0][0x37c] ;  /* 0x0000df00ff017b82 */ /* 0x000fe20000000800 */
[----:B------:R-:W0:Y:S07]  /*0010*/  S2R R6, SR_TID.X ;  /* 0x0000000000067919 */ /* 0x000e2e0000002100 */
[----:B------:R-:W0:Y:S01]  /*0020*/  S2UR UR4, SR_CTAID.X ;  /* 0x00000000000479c3 */ /* 0x000e220000002500 */
[----:B------:R-:W1:Y:S07]  /*0030*/  LDCU UR6, c[0x0][0x390] ;  /* 0x00007200ff0677ac */ /* 0x000e6e0008000800 */
[----:B------:R-:W0:Y:S01]  /*0040*/  LDC R7, c[0x0][0x360] ;  /* 0x0000d800ff077b82 */ /* 0x000e220000000800 */
[----:B------:R-:W2:Y:S01]  /*0050*/  LDCU UR5, c[0x0][0x370] ;  /* 0x00006e00ff0577ac */ /* 0x000ea20008000800 */
[----:B0-----:R-:W-:-:S02]  /*0060*/  IMAD R6, R7, UR4, R6 ;  /* 0x0000000407067c24 */ /* 0x001fc4000f8e0206 */
[----:B--2---:R-:W-:-:S03]  /*0070*/  IMAD R7, R7, UR5, RZ ;  /* 0x0000000507077c24 */ /* 0x004fc6000f8e02ff */
[----:B-1----:R-:W-:-:S13]  /*0080*/  ISETP.GE.AND P0, PT, R6, UR6, PT ;  /* 0x0000000606007c0c */ /* 0x002fda000bf06270 */
[----:B------:R-:W-:Y:S05]  /*0090*/  @P0 EXIT ;  /* 0x000000000000094d */ /* 0x000fea0003800000 */
[----:B------:R-:W0:Y:S01]  /*00a0*/  LDCU UR4, c[0x3][0x180] ;  /* 0x00c03000ff0477ac */ /* 0x000e220008000800 */
[----:B------:R-:W1:Y:S01]  /*00b0*/  LDC.64 R8, c[0x0][0x380] ;  /* 0x0000e000ff087b82 */ /* 0x000e620000000a00 */
[----:B------:R-:W2:Y:S07]  /*00c0*/  LDCU.64 UR20, c[0x0][0x358] ;  /* 0x00006b00ff1477ac */ /* 0x000eae0008000a00 */
[----:B------:R-:W3:Y:S01]  /*00d0*/  LDC.64 R10, c[0x0][0x388] ;  /* 0x0000e200ff0a7b82 */ /* 0x000ee20000000a00 */
[----:B0-----:R-:W-:-:S09]  /*00e0*/  UISETP.GT.AND UP0, UPT, UR4, URZ, UPT ;  /* 0x000000ff0400728c */ /* 0x001fd2000bf04270 */
[----:B--2---:R-:W-:Y:S05]  /*00f0*/  BRA.U UP0, `(.L_x_0) ;  /* 0x0000000100247547 */ /* 0x004fea000b800000 */
.L_x_1:
[----:B-1----:R-:W-:-:S06]  /*0100*/  IMAD.WIDE R2, R6, 0x4, R8 ;  /* 0x0000000406027825 */ /* 0x002fcc00078e0208 */
[----:B------:R-:W2:Y:S01]  /*0110*/  LDG.E R2, desc[UR20][R2.64] ;  /* 0x0000001402027981 */ /* 0x000ea2000c1e1900 */
[----:B0--3--:R-:W-:-:S04]  /*0120*/  IMAD.WIDE R4, R6, 0x4, R10 ;  /* 0x0000000406047825 */ /* 0x009fc800078e020a */
[----:B------:R-:W-:-:S05]  /*0130*/  IMAD.IADD R6, R7, 0x1, R6 ;  /* 0x0000000107067824 */ /* 0x000fca00078e0206 */
[----:B------:R-:W-:Y:S02]  /*0140*/  ISETP.GE.AND P0, PT, R6, UR6, PT ;  /* 0x0000000606007c0c */ /* 0x000fe4000bf06270 */
[----:B--2---:R-:W-:-:S05]  /*0150*/  PRMT R13, RZ, 0x654, R2 ;  /* 0x00000654ff0d7816 */ /* 0x004fca0000000002 */
[----:B------:R0:W-:Y:S06]  /*0160*/  STG.E desc[UR20][R4.64], R13 ;  /* 0x0000000d04007986 */ /* 0x0001ec000c101914 */
[----:B------:R-:W-:Y:S05]  /*0170*/  @!P0 BRA `(.L_x_1) ;  /* 0xfffffffc00e08947 */ /* 0x000fea000383ffff */
[----:B------:R-:W-:Y:S05]  /*0180*/  EXIT ;  /* 0x000000000000794d */ /* 0x000fea0003800000 */
.L_x_0:
[----:B------:R-:W-:Y:S02]  /*0190*/  ULOP3.LUT UR5, UR4, 0x7, URZ, 0xc0, !UPT ;  /* 0x0000000704057892 */ /* 0x000fe4000f8ec0ff */
[----:B------:R-:W-:Y:S02]  /*01a0*/  ULOP3.LUT UR7, UR4, 0x3, URZ, 0xc0, !UPT ;  /* 0x0000000304077892 */ /* 0x000fe4000f8ec0ff */
[----:B------:R-:W-:Y:S02]  /*01b0*/  ULOP3.LUT UR4, UR4, 0x7ffffff8, URZ, 0xc0, !UPT ;  /* 0x7ffffff804047892 */ /* 0x000fe4000f8ec0ff */
[----:B------:R-:W-:-:S12]  /*01c0*/  UIADD3 UR6, UPT, UPT, UR5, -0x1, URZ ;  /* 0xffffffff05067890 */ /* 0x000fd8000fffe0ff */
.L_x_17:
[----:B------:R-:W0:Y:S02]  /*01d0*/  LDC.64 R4, c[0x0][0x380] ;  /* 0x0000e000ff047b82 */ /* 0x000e240000000a00 */
[----:B0-----:R-:W-:-:S06]  /*01e0*/  IMAD.WIDE R4, R6, 0x4, R4 ;  /* 0x0000000406047825 */ /* 0x001fcc00078e0204 */
[----:B------:R-:W2:Y:S01]  /*01f0*/  LDG.E R5, desc[UR20][R4.64] ;  /* 0x0000001404057981 */ /* 0x000ea2000c1e1900 */
[----:B------:R-:W-:Y:S01]  /*0200*/  BSSY.RECONVERGENT B0, `(.L_x_2) ;  /* 0x0000016000007945 */ /* 0x000fe20003800200 */
[C---:B--2---:R-:W-:Y:S02]  /*0210*/  PRMT R0, R5.reuse, 0x7771, RZ ;  /* 0x0000777105007816 */ /* 0x044fe400000000ff */
[C---:B------:R-:W-:Y:S02]  /*0220*/  PRMT R3, R5.reuse, 0x7770, RZ ;  /* 0x0000777005037816 */ /* 0x040fe400000000ff */
[----:B------:R-:W-:Y:S02]  /*0230*/  I2FP.F32.U32 R0, R0 ;  /* 0x0000000000007245 */ /* 0x000fe40000201000 */
[----:B------:R-:W-:Y:S02]  /*0240*/  PRMT R2, R5, 0x7772, RZ ;  /* 0x0000777205027816 */ /* 0x000fe400000000ff */
[----:B------:R-:W-:Y:S01]  /*0250*/  I2FP.F32.U32 R3, R3 ;  /* 0x0000000300037245 */ /* 0x000fe20000201000 */
[----:B-1----:R-:W-:Y:S01]  /*0260*/  FMUL R8, R0, R0 ;  /* 0x0000000000087220 */ /* 0x002fe20000400000 */
[----:B------:R-:W-:-:S03]  /*0270*/  I2FP.F32.U32 R2, R2 ;  /* 0x0000000200027245 */ /* 0x000fc60000201000 */
[----:B------:R-:W-:-:S04]  /*0280*/  FFMA R9, R3, R3, R8 ;  /* 0x0000000303097223 */ /* 0x000fc80000000008 */
[----:B------:R-:W-:-:S04]  /*0290*/  FFMA R4, R2, R2, R9 ;  /* 0x0000000202047223 */ /* 0x000fc80000000009 */
[----:B------:R-:W-:Y:S01]  /*02a0*/  VIADD R8, R4, 0xf3000000 ;  /* 0xf300000004087836 */ /* 0x000fe20000000000 */
[----:B---3--:R0:W1:Y:S04]  /*02b0*/  MUFU.RSQ R11, R4 ;  /* 0x00000004000b7308 */ /* 0x0080680000001400 */
[----:B------:R-:W-:-:S13]  /*02c0*/  ISETP.GT.U32.AND P0, PT, R8, 0x727fffff, PT ;  /* 0x727fffff0800780c */ /* 0x000fda0003f04070 */
[----:B01----:R-:W-:Y:S05]  /*02d0*/  @!P0 BRA `(.L_x_3) ;  /* 0x0000000000108947 */ /* 0x003fea0003800000 */
[----:B------:R-:W-:-:S07]  /*02e0*/  MOV R13, 0x300 ;  /* 0x00000300000d7802 */ /* 0x000fce0000000f00 */
[----:B------:R-:W-:Y:S05]  /*02f0*/  CALL.REL.NOINC `($__internal_0_$__cuda_sm20_sqrt_rn_f32_slowpath) ;  /* 0x0000000c00407944 */ /* 0x000fea0003c00000 */
[----:B------:R-:W-:Y:S01]  /*0300*/  MOV R9, R4 ;  /* 0x0000000400097202 */ /* 0x000fe20000000f00 */
[----:B------:R-:W-:Y:S06]  /*0310*/  BRA `(.L_x_4) ;  /* 0x0000000000107947 */ /* 0x000fec0003800000 */
.L_x_3:
[----:B------:R-:W-:Y:S01]  /*0320*/  FMUL.FTZ R9, R4, R11 ;  /* 0x0000000b04097220 */ /* 0x000fe20000410000 */
[----:B------:R-:W-:-:S03]  /*0330*/  FMUL.FTZ R8, R11, 0.5 ;  /* 0x3f0000000b087820 */ /* 0x000fc60000410000 */
[----:B------:R-:W-:-:S04]  /*0340*/  FFMA R4, -R9, R9, R4 ;  /* 0x0000000909047223 */ /* 0x000fc80000000104 */
[----:B------:R-:W-:-:S07]  /*0350*/  FFMA R9, R4, R8, R9 ;  /* 0x0000000804097223 */ /* 0x000fce0000000009 */
.L_x_4:
[----:B------:R-:W-:Y:S05]  /*0360*/  BSYNC.RECONVERGENT B0 ;  /* 0x0000000000007941 */ /* 0x000fea0003800200 */
.L_x_2:
[----:B------:R-:W-:Y:S01]  /*0370*/  FSETP.GT.AND P0, PT, R9, 9.9999999747524270788e-07, PT ;  /* 0x358637bd0900780b */ /* 0x000fe20003f04000 */
[----:B------:R-:W-:Y:S01]  /*0380*/  BSSY.RECONVERGENT B0, `(.L_x_5) ;  /* 0x0000030000007945 */ /* 0x000fe20003800200 */
[----:B------:R-:W-:Y:S01]  /*0390*/  CS2R R18, SRZ ;  /* 0x0000000000127805 */ /* 0x000fe2000001ff00 */
[----:B------:R-:W-:-:S10]  /*03a0*/  IMAD.MOV.U32 R4, RZ, RZ, RZ ;  /* 0x000000ffff047224 */ /* 0x000fd400078e00ff */
[----:B------:R-:W-:Y:S05]  /*03b0*/  @!P0 BRA `(.L_x_6) ;  /* 0x0000000000b08947 */ /* 0x000fea0003800000 */
[----:B------:R-:W0:Y:S01]  /*03c0*/  MUFU.RCP R4, R9 ;  /* 0x0000000900047308 */ /* 0x000e220000001000 */
[----:B------:R-:W-:Y:S07]  /*03d0*/  BSSY.RECONVERGENT B1, `(.L_x_7) ;  /* 0x000000c000017945 */ /* 0x000fee0003800200 */
[----:B------:R-:W1:Y:S01]  /*03e0*/  FCHK P0, R3, R9 ;  /* 0x0000000903007302 */ /* 0x000e620000000000 */
[----:B0-----:R-:W-:-:S04]  /*03f0*/  FFMA R11, R4, -R9, 1 ;  /* 0x3f800000040b7423 */ /* 0x001fc80000000809 */
[----:B------:R-:W-:-:S04]  /*0400*/  FFMA R4, R4, R11, R4 ;  /* 0x0000000b04047223 */ /* 0x000fc80000000004 */
[----:B------:R-:W-:-:S04]  /*0410*/  FFMA R8, R3, R4, RZ ;  /* 0x0000000403087223 */ /* 0x000fc800000000ff */
[----:B------:R-:W-:-:S04]  /*0420*/  FFMA R11, R8, -R9, R3 ;  /* 0x80000009080b7223 */ /* 0x000fc80000000003 */
[----:B------:R-:W-:Y:S01]  /*0430*/  FFMA R19, R4, R11, R8 ;  /* 0x0000000b04137223 */ /* 0x000fe20000000008 */
[----:B-1----:R-:W-:Y:S06]  /*0440*/  @!P0 BRA `(.L_x_8) ;  /* 0x0000000000108947 */ /* 0x002fec0003800000 */
[----:B------:R-:W-:Y:S01]  /*0450*/  IMAD.MOV.U32 R4, RZ, RZ, R9 ;  /* 0x000000ffff047224 */ /* 0x000fe200078e0009 */
[----:B------:R-:W-:-:S07]  /*0460*/  MOV R8, 0x480 ;  /* 0x0000048000087802 */ /* 0x000fce0000000f00 */
[----:B------:R-:W-:Y:S05]  /*0470*/  CALL.REL.NOINC `($__internal_1_$__cuda_sm3x_div_rn_noftz_f32_slowpath) ;  /* 0x0000000c003c7944 */ /* 0x000fea0003c00000 */
[----:B------:R-:W-:-:S07]  /*0480*/  MOV R19, R3 ;  /* 0x0000000300137202 */ /* 0x000fce0000000f00 */
.L_x_8:
[----:B------:R-:W-:Y:S05]  /*0490*/  BSYNC.RECONVERGENT B1 ;  /* 0x0000000000017941 */ /* 0x000fea0003800200 */
.L_x_7:
        /* <DEDUP_REMOVED lines=10> */
[----:B------:R-:W-:Y:S01]  /*0540*/  MOV R8, 0x570 ;  /* 0x0000057000087802 */ /* 0x000fe20000000f00 */
[----:B------:R-:W-:-:S07]  /*0550*/  IMAD.MOV.U32 R4, RZ, RZ, R9 ;  /* 0x000000ffff047224 */ /* 0x000fce00078e0009 */
[----:B------:R-:W-:Y:S05]  /*0560*/  CALL.REL.NOINC `($__internal_1_$__cuda_sm3x_div_rn_noftz_f32_slowpath) ;  /* 0x0000000c00007944 */ /* 0x000fea0003c00000 */
[----:B------:R-:W-:-:S07]  /*0570*/  MOV R18, R3 ;  /* 0x0000000300127202 */ /* 0x000fce0000000f00 */
.L_x_10:
[----:B------:R-:W-:Y:S05]  /*0580*/  BSYNC.RECONVERGENT B1 ;  /* 0x0000000000017941 */ /* 0x000fea0003800200 */
.L_x_9:
        /* <DEDUP_REMOVED lines=10> */
[----:B------:R-:W-:Y:S02]  /*0630*/  MOV R4, R9 ;  /* 0x0000000900047202 */ /* 0x000fe40000000f00 */
[----:B------:R-:W-:-:S07]  /*0640*/  MOV R8, 0x660 ;  /* 0x0000066000087802 */ /* 0x000fce0000000f00 */
[----:B------:R-:W-:Y:S05]  /*0650*/  CALL.REL.NOINC `($__internal_1_$__cuda_sm3x_div_rn_noftz_f32_slowpath) ;  /* 0x0000000800c47944 */ /* 0x000fea0003c00000 */
[----:B------:R-:W-:-:S07]  /*0660*/  IMAD.MOV.U32 R4, RZ, RZ, R3 ;  /* 0x000000ffff047224 */ /* 0x000fce00078e0003 */
.L_x_11:
[----:B------:R-:W-:Y:S05]  /*0670*/  BSYNC.RECONVERGENT B1 ;  /* 0x0000000000017941 */ /* 0x000fea0003800200 */
.L_x_6:
[----:B------:R-:W-:Y:S05]  /*0680*/  BSYNC.RECONVERGENT B0 ;  /* 0x0000000000007941 */ /* 0x000fea0003800200 */
.L_x_5:
[----:B------:R-:W0:Y:S01]  /*0690*/  LDCU UR23, c[0x3][0x180] ;  /* 0x00c03000ff1777ac */ /* 0x000e220008000800 */
[----:B------:R-:W-:Y:S01]  /*06a0*/  HFMA2 R0, -RZ, RZ, 0, 0 ;  /* 0x00000000ff007431 */ /* 0x000fe200000001ff */
[----:B------:R-:W-:Y:S01]  /*06b0*/  MOV R20, 0xff7fffff ;  /* 0xff7fffff00147802 */ /* 0x000fe20000000f00 */
[----:B------:R-:W-:Y:S01]  /*06c0*/  IMAD.MOV.U32 R21, RZ, RZ, RZ ;  /* 0x000000ffff157224 */ /* 0x000fe200078e00ff */
[----:B0-----:R-:W-:-:S09]  /*06d0*/  UISETP.GE.U32.AND UP0, UPT, UR23, 0x8, UPT ;  /* 0x000000081700788c */ /* 0x001fd2000bf06070 */
[----:B------:R-:W-:Y:S05]  /*06e0*/  BRA.U !UP0, `(.L_x_12) ;  /* 0x0000000508147547 */ /* 0x000fea000b800000 */
[----:B------:R-:W-:Y:S01]  /*06f0*/  IMAD.MOV.U32 R20, RZ, RZ, -0x800001 ;  /* 0xff7fffffff147424 */ /* 0x000fe200078e00ff */
[----:B------:R-:W-:Y:S01]  /*0700*/  MOV R3, RZ ;  /* 0x000000ff00037202 */ /* 0x000fe20000000f00 */
[----:B------:R-:W-:Y:S01]  /*0710*/  IMAD.MOV.U32 R0, RZ, RZ, RZ ;  /* 0x000000ffff007224 */ /* 0x000fe200078e00ff */
[----:B------:R-:W-:-:S06]  /*0720*/  UMOV UR22, 0x30 ;  /* 0x0000003000167882 */ /* 0x000fcc0000000000 */
.L_x_13:
[----:B------:R-:W0:Y:S01]  /*0730*/  LDCU.64 UR8, c[0x3][UR22+-0x30] ;  /* 0x00fffa00160877ac */ /* 0x000e220008000a00 */
[----:B------:R-:W1:Y:S01]  /*0740*/  LDCU.64 UR12, c[0x3][UR22+-0x20] ;  /* 0x00fffc00160c77ac */ /* 0x000e620008000a00 */
[----:B------:R-:W2:Y:S01]  /*0750*/  LDCU.64 UR10, c[0x3][UR22+-0x28] ;  /* 0x00fffb00160a77ac */ /* 0x000ea20008000a00 */
[----:B------:R-:W3:Y:S01]  /*0760*/  LDCU.64 UR14, c[0x3][UR22+-0x18] ;  /* 0x00fffd00160e77ac */ /* 0x000ee20008000a00 */
[----:B------:R-:W4:Y:S01]  /*0770*/  LDCU.64 UR16, c[0x3][UR22+-0x8] ;  /* 0x00ffff00161077ac */ /* 0x000f220008000a00 */
[C---:B0-----:R-:W-:Y:S01]  /*0780*/  FMUL R2, R18.reuse, UR9 ;  /* 0x0000000912027c20 */ /* 0x041fe20008400000 */
[----:B------:R-:W0:Y:S03]  /*0790*/  LDCU.64 UR18, c[0x3][UR22+0x10] ;  /* 0x00c00200161277ac */ /* 0x000e260008000a00 */
[C---:B------:R-:W-:Y:S01]  /*07a0*/  FFMA R9, R19.reuse, UR8, R2 ;  /* 0x0000000813097c23 */ /* 0x040fe20008000002 */
[----:B-1----:R-:W-:Y:S01]  /*07b0*/  FMUL R2, R18, UR12 ;  /* 0x0000000c12027c20 */ /* 0x002fe20008400000 */
[----:B------:R-:W1:Y:S02]  /*07c0*/  LDCU.64 UR8, c[0x3][UR22+-0x10] ;  /* 0x00fffe00160877ac */ /* 0x000e640008000a00 */
[----:B--2---:R-:W-:Y:S01]  /*07d0*/  FFMA R9, R4, UR10, R9 ;  /* 0x0000000a04097c23 */ /* 0x004fe20008000009 */
[----:B------:R-:W-:Y:S01]  /*07e0*/  FFMA R11, R19, UR11, R2 ;  /* 0x0000000b130b7c23 */ /* 0x000fe20008000002 */
[----:B------:R-:W2:Y:S01]  /*07f0*/  LDCU.64 UR10, c[0x3][UR22] ;  /* 0x00c00000160a77ac */ /* 0x000ea20008000a00 */
[----:B---3--:R-:W-:-:S02]  /*0800*/  FMUL R8, R18, UR15 ;  /* 0x0000000f12087c20 */ /* 0x008fc40008400000 */
[-C--:B------:R-:W-:Y:S01]  /*0810*/  FSETP.GT.AND P4, PT, R9, R20.reuse, PT ;  /* 0x000000140900720b */ /* 0x080fe20003f84000 */
[----:B------:R-:W-:Y:S01]  /*0820*/  FFMA R2, R4, UR13, R11 ;  /* 0x0000000d04027c23 */ /* 0x000fe2000800000b */
[----:B------:R-:W3:Y:S01]  /*0830*/  LDCU.64 UR12, c[0x3][UR22+0x8] ;  /* 0x00c00100160c77ac */ /* 0x000ee20008000a00 */
[----:B------:R-:W-:Y:S01]  /*0840*/  FFMA R11, R19, UR14, R8 ;  /* 0x0000000e130b7c23 */ /* 0x000fe20008000008 */
[----:B------:R-:W-:Y:S01]  /*0850*/  FSEL R9, R9, R20, P4 ;  /* 0x0000001409097208 */ /* 0x000fe20002000000 */
[----:B----4-:R-:W-:Y:S01]  /*0860*/  FMUL R8, R18, UR16 ;  /* 0x0000001012087c20 */ /* 0x010fe20008400000 */
[----:B------:R-:W4:Y:S01]  /*0870*/  LDCU.64 UR14, c[0x3][UR22+0x28] ;  /* 0x00c00500160e77ac */ /* 0x000f220008000a00 */
[----:B------:R-:W-:Y:S02]  /*0880*/  SEL R0, R3, R0, P4 ;  /* 0x0000000003007207 */ /* 0x000fe40002000000 */
[----:B------:R-:W-:Y:S01]  /*0890*/  FSETP.GT.AND P5, PT, R2, R9, PT ;  /* 0x000000090200720b */ /* 0x000fe20003fa4000 */
[----:B-1----:R-:W-:-:S03]  /*08a0*/  FFMA R11, R4, UR8, R11 ;  /* 0x00000008040b7c23 */ /* 0x002fc6000800000b */
[----:B------:R-:W-:Y:S01]  /*08b0*/  FSEL R2, R2, R9, P5 ;  /* 0x0000000902027208 */ /* 0x000fe20002800000 */
[----:B------:R-:W-:Y:S01]  /*08c0*/  FFMA R9, R19, UR9, R8 ;  /* 0x0000000913097c23 */ /* 0x000fe20008000008 */
[----:B------:R-:W1:Y:S01]  /*08d0*/  LDCU.64 UR8, c[0x3][UR22+0x18] ;  /* 0x00c00300160877ac */ /* 0x000e620008000a00 */
[----:B--2---:R-:W-:Y:S01]  /*08e0*/  FMUL R8, R18, UR11 ;  /* 0x0000000b12087c20 */ /* 0x004fe20008400000 */
[----:B------:R-:W-:Y:S01]  /*08f0*/  FSETP.GT.AND P3, PT, R11, R2, PT ;  /* 0x000000020b00720b */ /* 0x000fe20003f64000 */
[----:B------:R-:W-:-:S03]  /*0900*/  FFMA R9, R4, UR17, R9 ;  /* 0x0000001104097c23 */ /* 0x000fc60008000009 */
[----:B------:R-:W-:Y:S01]  /*0910*/  FSEL R2, R11, R2, P3 ;  /* 0x000000020b027208 */ /* 0x000fe20001800000 */
[----:B------:R-:W-:Y:S01]  /*0920*/  FFMA R11, R19, UR10, R8 ;  /* 0x0000000a130b7c23 */ /* 0x000fe20008000008 */
[----:B------:R-:W2:Y:S01]  /*0930*/  LDCU.64 UR10, c[0x3][UR22+0x20] ;  /* 0x00c00400160a77ac */ /* 0x000ea20008000a00 */
[----:B0-----:R-:W-:Y:S01]  /*0940*/  FMUL R8, R18, UR18 ;  /* 0x0000001212087c20 */ /* 0x001fe20008400000 */
[-C--:B------:R-:W-:Y:S01]  /*0950*/  FSETP.GT.AND P2, PT, R9, R2.reuse, PT ;  /* 0x000000020900720b */ /* 0x080fe20003f44000 */
[----:B---3--:R-:W-:Y:S01]  /*0960*/  FFMA R11, R4, UR12, R11 ;  /* 0x0000000c040b7c23 */ /* 0x008fe2000800000b */
[----:B------:R-:W-:Y:S01]  /*0970*/  @P5 IADD3 R0, PT, PT, R3, 0x1, RZ ;  /* 0x0000000103005810 */ /* 0x000fe20007ffe0ff */
[----:B------:R-:W-:Y:S01]  /*0980*/  UIADD3 UR22, UPT, UPT, UR22, 0x60, URZ ;  /* 0x0000006016167890 */ /* 0x000fe2000fffe0ff */
[----:B------:R-:W-:Y:S01]  /*0990*/  FSEL R2, R9, R2, P2 ;  /* 0x0000000209027208 */ /* 0x000fe20001000000 */
[----:B------:R-:W-:Y:S01]  /*09a0*/  FFMA R9, R19, UR13, R8 ;  /* 0x0000000d13097c23 */ /* 0x000fe20008000008 */
[----:B------:R-:W-:-:S02]  /*09b0*/  @P3 VIADD R0, R3, 0x2 ;  /* 0x0000000203003836 */ /* 0x000fc40000000000 */
[CC--:B------:R-:W-:Y:S01]  /*09c0*/  FSETP.GT.AND P0, PT, R11.reuse, R2.reuse, PT ;  /* 0x000000020b00720b */ /* 0x0c0fe20003f04000 */
[----:B------:R-:W-:Y:S01]  /*09d0*/  FFMA R9, R4, UR19, R9 ;  /* 0x0000001304097c23 */ /* 0x000fe20008000009 */
[C---:B-1----:R-:W-:Y:S02]  /*09e0*/  FMUL R8, R18.reuse, UR9 ;  /* 0x0000000912087c20 */ /* 0x042fe40008400000 */
[----:B------:R-:W-:Y:S02]  /*09f0*/  FSEL R2, R11, R2, P0 ;  /* 0x000000020b027208 */ /* 0x000fe40000000000 */
[----:B------:R-:W-:Y:S01]  /*0a00*/  FFMA R11, R19, UR8, R8 ;  /* 0x00000008130b7c23 */ /* 0x000fe20008000008 */
[----:B----4-:R-:W-:Y:S01]  /*0a10*/  FMUL R8, R18, UR14 ;  /* 0x0000000e12087c20 */ /* 0x010fe20008400000 */
[----:B------:R-:W-:Y:S02]  /*0a20*/  FSETP.GT.AND P1, PT, R9, R2, PT ;  /* 0x000000020900720b */ /* 0x000fe40003f24000 */
[----:B--2---:R-:W-:Y:S01]  /*0a30*/  FFMA R11, R4, UR10, R11 ;  /* 0x0000000a040b7c23 */ /* 0x004fe2000800000b */
[----:B------:R-:W-:-:S02]  /*0a40*/  @P2 IADD3 R0, PT, PT, R3, 0x3, RZ ;  /* 0x0000000303002810 */ /* 0x000fc40007ffe0ff */
[----:B------:R-:W-:Y:S01]  /*0a50*/  FSEL R2, R9, R2, P1 ;  /* 0x0000000209027208 */ /* 0x000fe20000800000 */
[----:B------:R-:W-:Y:S01]  /*0a60*/  FFMA R9, R19, UR11, R8 ;  /* 0x0000000b13097c23 */ /* 0x000fe20008000008 */
[----:B------:R-:W-:Y:S02]  /*0a70*/  @P0 VIADD R0, R3, 0x4 ;  /* 0x0000000403000836 */ /* 0x000fe40000000000 */
[----:B------:R-:W-:Y:S01]  /*0a80*/  FSETP.GT.AND P4, PT, R11, R2, PT ;  /* 0x000000020b00720b */ /* 0x000fe20003f84000 */
[----:B------:R-:W-:-:S03]  /*0a90*/  FFMA R9, R4, UR15, R9 ;  /* 0x0000000f04097c23 */ /* 0x000fc60008000009 */
[----:B------:R-:W-:Y:S02]  /*0aa0*/  FSEL R2, R11, R2, P4 ;  /* 0x000000020b027208 */ /* 0x000fe40002000000 */
[----:B------:R-:W-:Y:S02]  /*0ab0*/  @P1 IADD3 R0, PT, PT, R3, 0x5, RZ ;  /* 0x0000000503001810 */ /* 0x000fe40007ffe0ff */
[----:B------:R-:W-:-:S04]  /*0ac0*/  FSETP.GT.AND P2, PT, R9, R2, PT ;  /* 0x000000020900720b */ /* 0x000fc80003f44000 */
[----:B------:R-:W-:Y:S01]  /*0ad0*/  FSEL R20, R9, R2, P2 ;  /* 0x0000000209147208 */ /* 0x000fe20001000000 */
[----:B------:R-:W-:-:S08]  /*0ae0*/  @P4 VIADD R0, R3, 0x6 ;  /* 0x0000000603004836 */ /* 0x000fd00000000000 */
[C---:B------:R-:W-:Y:S01]  /*0af0*/  @P2 IADD3 R0, PT, PT, R3.reuse, 0x7, RZ ;  /* 0x0000000703002810 */ /* 0x040fe20007ffe0ff */
[----:B------:R-:W-:-:S05]  /*0b00*/  VIADD R3, R3, 0x8 ;  /* 0x0000000803037836 */ /* 0x000fca0000000000 */
[----:B------:R-:W-:-:S13]  /*0b10*/  ISETP.NE.AND P0, PT, R3, UR4, PT ;  /* 0x0000000403007c0c */ /* 0x000fda000bf05270 */
[----:B------:R-:W-:Y:S05]  /*0b20*/  @P0 BRA `(.L_x_13) ;  /* 0xfffffffc00000947 */ /* 0x000fea000383ffff */
[----:B------:R-:W-:-:S07]  /*0b30*/  MOV R21, UR4 ;  /* 0x0000000400157c02 */ /* 0x000fce0008000f00 */
.L_x_12:
[----:B------:R-:W-:-:S09]  /*0b40*/  UISETP.NE.AND UP0, UPT, UR5, URZ, UPT ;  /* 0x000000ff0500728c */ /* 0x000fd2000bf05270 */
[----:B------:R-:W-:Y:S05]  /*0b50*/  BRA.U !UP0, `(.L_x_14) ;  /* 0x0000000508047547 */ /* 0x000fea000b800000 */
[----:B------:R-:W-:Y:S02]  /*0b60*/  UISETP.GE.U32.AND UP0, UPT, UR6, 0x3, UPT ;  /* 0x000000030600788c */ /* 0x000fe4000bf06070 */
[----:B------:R-:W-:-:S07]  /*0b70*/  UISETP.NE.AND UP1, UPT, UR7, URZ, UPT ;  /* 0x000000ff0700728c */ /* 0x000fce000bf25270 */
[----:B------:R-:W-:Y:S05]  /*0b80*/  BRA.U !UP0, `(.L_x_15) ;  /* 0x0000000108807547 */ /* 0x000fea000b800000 */
[----:B------:R-:W-:-:S04]  /*0b90*/  IMAD R22, R21, 0xc, RZ ;  /* 0x0000000c15167824 */ /* 0x000fc800078e02ff */
[----:B------:R-:W0:Y:S08]  /*0ba0*/  LDC.64 R2, c[0x3][R22] ;  /* 0x00c0000016027b82 */ /* 0x000e300000000a00 */
[----:B------:R-:W1:Y:S08]  /*0bb0*/  LDC.64 R8, c[0x3][R22+0x10] ;  /* 0x00c0040016087b82 */ /* 0x000e700000000a00 */
[----:B------:R-:W2:Y:S08]  /*0bc0*/  LDC.64 R10, c[0x3][R22+0x8] ;  /* 0x00c00200160a7b82 */ /* 0x000eb00000000a00 */
[----:B------:R-:W3:Y:S01]  /*0bd0*/  LDC.64 R12, c[0x3][R22+0x18] ;  /* 0x00c00600160c7b82 */ /* 0x000ee20000000a00 */
[----:B0-----:R-:W-:-:S04]  /*0be0*/  FMUL R3, R3, R18 ;  /* 0x0000001203037220 */ /* 0x001fc80000400000 */
[----:B------:R-:W-:-:S03]  /*0bf0*/  FFMA R3, R2, R19, R3 ;  /* 0x0000001302037223 */ /* 0x000fc60000000003 */
[----:B------:R-:W0:Y:S01]  /*0c00*/  LDC.64 R14, c[0x3][R22+0x20] ;  /* 0x00c00800160e7b82 */ /* 0x000e220000000a00 */
[----:B-1----:R-:W-:-:S07]  /*0c10*/  FMUL R8, R8, R18 ;  /* 0x0000001208087220 */ /* 0x002fce0000400000 */
[----:B------:R-:W1:Y:S01]  /*0c20*/  LDC.64 R16, c[0x3][R22+0x28] ;  /* 0x00c00a0016107b82 */ /* 0x000e620000000a00 */
[----:B--2---:R-:W-:Y:S01]  /*0c30*/  FFMA R3, R10, R4, R3 ;  /* 0x000000040a037223 */ /* 0x004fe20000000003 */
[----:B------:R-:W-:-:S04]  /*0c40*/  FFMA R8, R11, R19, R8 ;  /* 0x000000130b087223 */ /* 0x000fc80000000008 */
[----:B------:R-:W-:Y:S01]  /*0c50*/  FSETP.GT.AND P0, PT, R3, R20, PT ;  /* 0x000000140300720b */ /* 0x000fe20003f04000 */
[----:B------:R-:W-:Y:S01]  /*0c60*/  FFMA R8, R9, R4, R8 ;  /* 0x0000000409087223 */ /* 0x000fe20000000008 */
[----:B---3--:R-:W-:Y:S02]  /*0c70*/  FMUL R13, R13, R18 ;  /* 0x000000120d0d7220 */ /* 0x008fe40000400000 */
[----:B------:R-:W-:Y:S02]  /*0c80*/  FSEL R3, R3, R20, P0 ;  /* 0x0000001403037208 */ /* 0x000fe40000000000 */
[----:B------:R-:W-:Y:S01]  /*0c90*/  FFMA R13, R12, R19, R13 ;  /* 0x000000130c0d7223 */ /* 0x000fe2000000000d */
[----:B------:R-:W-:Y:S02]  /*0ca0*/  SEL R0, R21, R0, P0 ;  /* 0x0000000015007207 */ /* 0x000fe40000000000 */
[----:B------:R-:W-:Y:S01]  /*0cb0*/  FSETP.GT.AND P1, PT, R8, R3, PT ;  /* 0x000000030800720b */ /* 0x000fe20003f24000 */
[----:B0-----:R-:W-:-:S03]  /*0cc0*/  FFMA R14, R14, R4, R13 ;  /* 0x000000040e0e7223 */ /* 0x001fc6000000000d */
[----:B------:R-:W-:-:S04]  /*0cd0*/  FSEL R3, R8, R3, P1 ;  /* 0x0000000308037208 */ /* 0x000fc80000800000 */
[----:B------:R-:W-:Y:S01]  /*0ce0*/  FSETP.GT.AND P2, PT, R14, R3, PT ;  /* 0x000000030e00720b */ /* 0x000fe20003f44000 */
[----:B-1----:R-:W-:-:S03]  /*0cf0*/  FMUL R16, R16, R18 ;  /* 0x0000001210107220 */ /* 0x002fc60000400000 */
[----:B------:R-:W-:Y:S01]  /*0d00*/  FSEL R3, R14, R3, P2 ;  /* 0x000000030e037208 */ /* 0x000fe20001000000 */
[----:B------:R-:W-:Y:S01]  /*0d10*/  FFMA R16, R15, R19, R16 ;  /* 0x000000130f107223 */ /* 0x000fe20000000010 */
[----:B------:R-:W-:-:S03]  /*0d20*/  @P1 VIADD R0, R21, 0x1 ;  /* 0x0000000115001836 */ /* 0x000fc60000000000 */
[----:B------:R-:W-:-:S04]  /*0d30*/  FFMA R16, R17, R4, R16 ;  /* 0x0000000411107223 */ /* 0x000fc80000000010 */
[----:B------:R-:W-:Y:S02]  /*0d40*/  @P2 IADD3 R0, PT, PT, R21, 0x2, RZ ;  /* 0x0000000215002810 */ /* 0x000fe40007ffe0ff */
[----:B------:R-:W-:-:S04]  /*0d50*/  FSETP.GT.AND P3, PT, R16, R3, PT ;  /* 0x000000031000720b */ /* 0x000fc80003f64000 */
[----:B------:R-:W-:-:S09]  /*0d60*/  FSEL R20, R16, R3, P3 ;  /* 0x0000000310147208 */ /* 0x000fd20001800000 */
[C---:B------:R-:W-:Y:S01]  /*0d70*/  @P3 VIADD R0, R21.reuse, 0x3 ;  /* 0x0000000315003836 */ /* 0x040fe20000000000 */
[----:B------:R-:W-:-:S07]  /*0d80*/  IADD3 R21, PT, PT, R21, 0x4, RZ ;  /* 0x0000000415157810 */ /* 0x000fce0007ffe0ff */
.L_x_15:
[----:B------:R-:W-:Y:S05]  /*0d90*/  BRA.U !UP1, `(.L_x_14) ;  /* 0x0000000109747547 */ /* 0x000fea000b800000 */
[----:B------:R-:W-:Y:S02]  /*0da0*/  UISETP.NE.AND UP0, UPT, UR7, 0x1, UPT ;  /* 0x000000010700788c */ /* 0x000fe4000bf05270 */
[----:B------:R-:W-:-:S07]  /*0db0*/  ULOP3.LUT UP1, URZ, UR23, 0x1, URZ, 0xc0, !UPT ;  /* 0x0000000117ff7892 */ /* 0x000fce000f82c0ff */
[----:B------:R-:W-:Y:S05]  /*0dc0*/  BRA.U !UP0, `(.L_x_16) ;  /* 0x0000000108447547 */ /* 0x000fea000b800000 */
[----:B------:R-:W-:-:S04]  /*0dd0*/  IMAD R10, R21, 0xc, RZ ;  /* 0x0000000c150a7824 */ /* 0x000fc800078e02ff */
[----:B------:R-:W0:Y:S08]  /*0de0*/  LDC.64 R12, c[0x3][R10] ;  /* 0x00c000000a0c7b82 */ /* 0x000e300000000a00 */
[----:B------:R-:W1:Y:S08]  /*0df0*/  LDC.64 R2, c[0x3][R10+0x10] ;  /* 0x00c004000a027b82 */ /* 0x000e700000000a00 */
[----:B------:R-:W2:Y:S01]  /*0e00*/  LDC.64 R8, c[0x3][R10+0x8] ;  /* 0x00c002000a087b82 */ /* 0x000ea20000000a00 */
[----:B0-----:R-:W-:-:S04]  /*0e10*/  FMUL R13, R13, R18 ;  /* 0x000000120d0d7220 */ /* 0x001fc80000400000 */
[----:B------:R-:W-:Y:S01]  /*0e20*/  FFMA R13, R12, R19, R13 ;  /* 0x000000130c0d7223 */ /* 0x000fe2000000000d */
[----:B-1----:R-:W-:-:S03]  /*0e30*/  FMUL R2, R2, R18 ;  /* 0x0000001202027220 */ /* 0x002fc60000400000 */
[----:B--2---:R-:W-:Y:S01]  /*0e40*/  FFMA R13, R8, R4, R13 ;  /* 0x00000004080d7223 */ /* 0x004fe2000000000d */
[----:B------:R-:W-:-:S04]  /*0e50*/  FFMA R2, R9, R19, R2 ;  /* 0x0000001309027223 */ /* 0x000fc80000000002 */
[----:B------:R-:W-:Y:S01]  /*0e60*/  FSETP.GT.AND P0, PT, R13, R20, PT ;  /* 0x000000140d00720b */ /* 0x000fe20003f04000 */
[----:B------:R-:W-:-:S03]  /*0e70*/  FFMA R3, R3, R4, R2 ;  /* 0x0000000403037223 */ /* 0x000fc60000000002 */
[----:B------:R-:W-:Y:S02]  /*0e80*/  FSEL R20, R13, R20, P0 ;  /* 0x000000140d147208 */ /* 0x000fe40000000000 */
[----:B------:R-:W-:Y:S02]  /*0e90*/  SEL R0, R21, R0, P0 ;  /* 0x0000000015007207 */ /* 0x000fe40000000000 */
[----:B------:R-:W-:-:S04]  /*0ea0*/  FSETP.GT.AND P1, PT, R3, R20, PT ;  /* 0x000000140300720b */ /* 0x000fc80003f24000 */
[----:B------:R-:W-:-:S09]  /*0eb0*/  FSEL R20, R3, R20, P1 ;  /* 0x0000001403147208 */ /* 0x000fd20000800000 */
[C---:B------:R-:W-:Y:S01]  /*0ec0*/  @P1 VIADD R0, R21.reuse, 0x1 ;  /* 0x0000000115001836 */ /* 0x040fe20000000000 */
[----:B------:R-:W-:-:S07]  /*0ed0*/  IADD3 R21, PT, PT, R21, 0x2, RZ ;  /* 0x0000000215157810 */ /* 0x000fce0007ffe0ff */
.L_x_16:
[----:B------:R-:W-:Y:S05]  /*0ee0*/  BRA.U !UP1, `(.L_x_14) ;  /* 0x0000000109207547 */ /* 0x000fea000b800000 */
[----:B------:R-:W-:-:S04]  /*0ef0*/  IMAD R2, R21, 0xc, RZ ;  /* 0x0000000c15027824 */ /* 0x000fc800078e02ff */
[----:B------:R-:W0:Y:S08]  /*0f00*/  LDC.64 R8, c[0x3][R2] ;  /* 0x00c0000002087b82 */ /* 0x000e300000000a00 */
[----:B------:R-:W1:Y:S01]  /*0f10*/  LDC R3, c[0x3][R2+0x8] ;  /* 0x00c0020002037b82 */ /* 0x000e620000000800 */
[----:B0-----:R-:W-:-:S04]  /*0f20*/  FMUL R9, R9, R18 ;  /* 0x0000001209097220 */ /* 0x001fc80000400000 */
[----:B------:R-:W-:-:S04]  /*0f30*/  FFMA R8, R8, R19, R9 ;  /* 0x0000001308087223 */ /* 0x000fc80000000009 */
[----:B-1----:R-:W-:-:S05]  /*0f40*/  FFMA R3, R3, R4, R8 ;  /* 0x0000000403037223 */ /* 0x002fca0000000008 */
[----:B------:R-:W-:-:S04]  /*0f50*/  FSETP.GT.AND P0, PT, R3, R20, PT ;  /* 0x000000140300720b */ /* 0x000fc80003f04000 */
[----:B------:R-:W-:-:S09]  /*0f60*/  SEL R0, R21, R0, P0 ;  /* 0x0000000015007207 */ /* 0x000fd20000000000 */
.L_x_14:
[----:B------:R-:W0:Y:S01]  /*0f70*/  LDC.64 R2, c[0x0][0x388] ;  /* 0x0000e200ff027b82 */ /* 0x000e220000000a00 */
[----:B------:R-:W1:Y:S01]  /*0f80*/  LDCU UR8, c[0x0][0x390] ;  /* 0x00007200ff0877ac */ /* 0x000e620008000800 */
[----:B------:R-:W-:Y:S01]  /*0f90*/  PRMT R5, R0, 0x654, R5 ;  /* 0x0000065400057816 */ /* 0x000fe20000000005 */
[----:B0-----:R-:W-:-:S04]  /*0fa0*/  IMAD.WIDE R2, R6, 0x4, R2 ;  /* 0x0000000406027825 */ /* 0x001fc800078e0202 */
[----:B------:R-:W-:Y:S01]  /*0fb0*/  IMAD.IADD R6, R7, 0x1, R6 ;  /* 0x0000000107067824 */ /* 0x000fe200078e0206 */
[----:B------:R0:W-:Y:S04]  /*0fc0*/  STG.E desc[UR20][R2.64], R5 ;  /* 0x0000000502007986 */ /* 0x0001e8000c101914 */
[----:B-1----:R-:W-:-:S13]  /*0fd0*/  ISETP.GE.AND P0, PT, R6, UR8, PT ;  /* 0x0000000806007c0c */ /* 0x002fda000bf06270 */
[----:B0-----:R-:W-:Y:S05]  /*0fe0*/  @!P0 BRA `(.L_x_17) ;  /* 0xfffffff000788947 */ /* 0x001fea000383ffff */
[----:B------:R-:W-:Y:S05]  /*0ff0*/  EXIT ;  /* 0x000000000000794d */ /* 0x000fea0003800000 */
        .weak           $__internal_0_$__cuda_sm20_sqrt_rn_f32_slowpath
        .type           $__internal_0_$__cuda_sm20_sqrt_rn_f32_slowpath,@function
        .size           $__internal_0_$__cuda_sm20_sqrt_rn_f32_slowpath,($__internal_1_$__cuda_sm3x_div_rn_noftz_f32_slowpath - $__internal_0_$__cuda_sm20_sqrt_rn_f32_slowpath)
$__internal_0_$__cuda_sm20_sqrt_rn_f32_slowpath:
[----:B------:R-:W-:-:S13]  /*1000*/  LOP3.LUT P0, RZ, R4, 0x7fffffff, RZ, 0xc0, !PT ;  /* 0x7fffffff04ff7812 */ /* 0x000fda000780c0ff */
[----:B------:R-:W-:Y:S01]  /*1010*/  @!P0 MOV R8, R4 ;  /* 0x0000000400088202 */ /* 0x000fe20000000f00 */
[----:B------:R-:W-:Y:S06]  /*1020*/  @!P0 BRA `(.L_x_18) ;  /* 0x0000000000408947 */ /* 0x000fec0003800000 */
[----:B------:R-:W-:-:S13]  /*1030*/  FSETP.GEU.FTZ.AND P0, PT, R4, RZ, PT ;  /* 0x000000ff0400720b */ /* 0x000fda0003f1e000 */
[----:B------:R-:W-:Y:S01]  /*1040*/  @!P0 IMAD.MOV.U32 R8, RZ, RZ, 0x7fffffff ;  /* 0x7fffffffff088424 */ /* 0x000fe200078e00ff */
[----:B------:R-:W-:Y:S06]  /*1050*/  @!P0 BRA `(.L_x_18) ;  /* 0x0000000000348947 */ /* 0x000fec0003800000 */
[----:B------:R-:W-:-:S13]  /*1060*/  FSETP.GTU.FTZ.AND P0, PT, |R4|, +INF , PT ;  /* 0x7f8000000400780b */ /* 0x000fda0003f1c200 */
[----:B------:R-:W-:Y:S01]  /*1070*/  @P0 FADD.FTZ R8, R4, 1 ;  /* 0x3f80000004080421 */ /* 0x000fe20000010000 */
[----:B------:R-:W-:Y:S06]  /*1080*/  @P0 BRA `(.L_x_18) ;  /* 0x0000000000280947 */ /* 0x000fec0003800000 */
[----:B------:R-:W-:-:S13]  /*1090*/  FSETP.NEU.FTZ.AND P0, PT, |R4|, +INF , PT ;  /* 0x7f8000000400780b */ /* 0x000fda0003f1d200 */
[----:B------:R-:W-:-:S04]  /*10a0*/  @P0 FFMA R9, R4, 1.84467440737095516160e+19, RZ ;  /* 0x5f80000004090823 */ /* 0x000fc800000000ff */
[----:B------:R-:W0:Y:S02]  /*10b0*/  @P0 MUFU.RSQ R8, R9 ;  /* 0x0000000900080308 */ /* 0x000e240000001400 */
[----:B0-----:R-:W-:Y:S01]  /*10c0*/  @P0 FMUL.FTZ R10, R9, R8 ;  /* 0x00000008090a0220 */ /* 0x001fe20000410000 */
[----:B------:R-:W-:Y:S01]  /*10d0*/  @P0 FMUL.FTZ R12, R8, 0.5 ;  /* 0x3f000000080c0820 */ /* 0x000fe20000410000 */
[----:B------:R-:W-:Y:S02]  /*10e0*/  @!P0 MOV R8, R4 ;  /* 0x0000000400088202 */ /* 0x000fe40000000f00 */
[----:B------:R-:W-:-:S04]  /*10f0*/  @P0 FADD.FTZ R11, -R10, -RZ ;  /* 0x800000ff0a0b0221 */ /* 0x000fc80000010100 */
[----:B------:R-:W-:-:S04]  /*1100*/  @P0 FFMA R11, R10, R11, R9 ;  /* 0x0000000b0a0b0223 */ /* 0x000fc80000000009 */
[----:B------:R-:W-:-:S04]  /*1110*/  @P0 FFMA R11, R11, R12, R10 ;  /* 0x0000000c0b0b0223 */ /* 0x000fc8000000000a */
[----:B------:R-:W-:-:S07]  /*1120*/  @P0 FMUL.FTZ R8, R11, 2.3283064365386962891e-10 ;  /* 0x2f8000000b080820 */ /* 0x000fce0000410000 */
.L_x_18:
[----:B------:R-:W-:Y:S01]  /*1130*/  IMAD.MOV.U32 R4, RZ, RZ, R8 ;  /* 0x000000ffff047224 */ /* 0x000fe200078e0008 */
[----:B------:R-:W-:Y:S01]  /*1140*/  MOV R8, R13 ;  /* 0x0000000d00087202 */ /* 0x000fe20000000f00 */
[----:B------:R-:W-:-:S04]  /*1150*/  IMAD.MOV.U32 R9, RZ, RZ, 0x0 ;  /* 0x00000000ff097424 */ /* 0x000fc800078e00ff */
[----:B------:R-:W-:Y:S05]  /*1160*/  RET.REL.NODEC R8 `(_Z27classifySpectralAngleKernelPK6uchar4PS_i) ;  /* 0xffffffec08a47950 */ /* 0x000fea0003c3ffff */
        .weak           $__internal_1_$__cuda_sm3x_div_rn_noftz_f32_slowpath
        .type           $__internal_1_$__cuda_sm3x_div_rn_noftz_f32_slowpath,@function
        .size           $__internal_1_$__cuda_sm3x_div_rn_noftz_f32_slowpath,(.L_x_32 - $__internal_1_$__cuda_sm3x_div_rn_noftz_f32_slowpath)
$__internal_1_$__cuda_sm3x_div_rn_noftz_f32_slowpath:
[----:B------:R-:W-:Y:S01]  /*1170*/  SHF.R.U32.HI R11, RZ, 0x17, R4 ;  /* 0x00000017ff0b7819 */ /* 0x000fe20000011604 */
[----:B------:R-:W-:Y:S01]  /*1180*/  BSSY.RECONVERGENT B2, `(.L_x_19) ;  /* 0x0000062000027945 */ /* 0x000fe20003800200 */
[----:B------:R-:W-:Y:S02]  /*1190*/  SHF.R.U32.HI R10, RZ, 0x17, R3 ;  /* 0x00000017ff0a7819 */ /* 0x000fe40000011603 */
[----:B------:R-:W-:Y:S02]  /*11a0*/  LOP3.LUT R11, R11, 0xff, RZ, 0xc0, !PT ;  /* 0x000000ff0b0b7812 */ /* 0x000fe400078ec0ff */
[----:B------:R-:W-:Y:S02]  /*11b0*/  LOP3.LUT R15, R10, 0xff, RZ, 0xc0, !PT ;  /* 0x000000ff0a0f7812 */ /* 0x000fe400078ec0ff */
[----:B------:R-:W-:-:S03]  /*11c0*/  IADD3 R13, PT, PT, R11, -0x1, RZ ;  /* 0xffffffff0b0d7810 */ /* 0x000fc60007ffe0ff */
[----:B------:R-:W-:Y:S01]  /*11d0*/  VIADD R12, R15, 0xffffffff ;  /* 0xffffffff0f0c7836 */ /* 0x000fe20000000000 */
[----:B------:R-:W-:-:S04]  /*11e0*/  ISETP.GT.U32.AND P0, PT, R13, 0xfd, PT ;  /* 0x000000fd0d00780c */ /* 0x000fc80003f04070 */
[----:B------:R-:W-:-:S13]  /*11f0*/  ISETP.GT.U32.OR P0, PT, R12, 0xfd, P0 ;  /* 0x000000fd0c00780c */ /* 0x000fda0000704470 */
[----:B------:R-:W-:Y:S01]  /*1200*/  @!P0 MOV R10, RZ ;  /* 0x000000ff000a8202 */ /* 0x000fe20000000f00 */
[----:B------:R-:W-:Y:S06]  /*1210*/  @!P0 BRA `(.L_x_20) ;  /* 0x00000000005c8947 */ /* 0x000fec0003800000 */
[----:B------:R-:W-:Y:S02]  /*1220*/  FSETP.GTU.FTZ.AND P0, PT, |R3|, +INF , PT ;  /* 0x7f8000000300780b */ /* 0x000fe40003f1c200 */
[----:B------:R-:W-:-:S04]  /*1230*/  FSETP.GTU.FTZ.AND P1, PT, |R4|, +INF , PT ;  /* 0x7f8000000400780b */ /* 0x000fc80003f3c200 */
[----:B------:R-:W-:-:S13]  /*1240*/  PLOP3.LUT P0, PT, P0, P1, PT, 0xf8, 0x8f ;  /* 0x00000000008f781c */ /* 0x000fda0000703f70 */
[----:B------:R-:W-:Y:S05]  /*1250*/  @P0 BRA `(.L_x_21) ;  /* 0x00000004004c0947 */ /* 0x000fea0003800000 */
[----:B------:R-:W-:-:S13]  /*1260*/  LOP3.LUT P0, RZ, R4, 0x7fffffff, R3, 0xc8, !PT ;  /* 0x7fffffff04ff7812 */ /* 0x000fda000780c803 */
[----:B------:R-:W-:Y:S05]  /*1270*/  @!P0 BRA `(.L_x_22) ;  /* 0x00000004003c8947 */ /* 0x000fea0003800000 */
[C---:B------:R-:W-:Y:S02]  /*1280*/  FSETP.NEU.FTZ.AND P0, PT, |R3|.reuse, +INF , PT ;  /* 0x7f8000000300780b */ /* 0x040fe40003f1d200 */
[----:B------:R-:W-:Y:S02]  /*1290*/  FSETP.NEU.FTZ.AND P2, PT, |R4|, +INF , PT ;  /* 0x7f8000000400780b */ /* 0x000fe40003f5d200 */
[----:B------:R-:W-:-:S11]  /*12a0*/  FSETP.NEU.FTZ.AND P1, PT, |R3|, +INF , PT ;  /* 0x7f8000000300780b */ /* 0x000fd60003f3d200 */
[----:B------:R-:W-:Y:S05]  /*12b0*/  @!P2 BRA !P0, `(.L_x_22) ;  /* 0x00000004002ca947 */ /* 0x000fea0004000000 */
[----:B------:R-:W-:-:S04]  /*12c0*/  LOP3.LUT P0, RZ, R3, 0x7fffffff, RZ, 0xc0, !PT ;  /* 0x7fffffff03ff7812 */ /* 0x000fc8000780c0ff */
[----:B------:R-:W-:-:S13]  /*12d0*/  PLOP3.LUT P0, PT, P2, P0, PT, 0x2f, 0xf2 ;  /* 0x0000000000f2781c */ /* 0x000fda0001700577 */
[----:B------:R-:W-:Y:S05]  /*12e0*/  @P0 BRA `(.L_x_23) ;  /* 0x0000000400180947 */ /* 0x000fea0003800000 */
[----:B------:R-:W-:-:S04]  /*12f0*/  LOP3.LUT P0, RZ, R4, 0x7fffffff, RZ, 0xc0, !PT ;  /* 0x7fffffff04ff7812 */ /* 0x000fc8000780c0ff */
[----:B------:R-:W-:-:S13]  /*1300*/  PLOP3.LUT P0, PT, P1, P0, PT, 0x2f, 0xf2 ;  /* 0x0000000000f2781c */ /* 0x000fda0000f00577 */
[----:B------:R-:W-:Y:S05]  /*1310*/  @P0 BRA `(.L_x_24) ;  /* 0x0000000400000947 */ /* 0x000fea0003800000 */
[----:B------:R-:W-:Y:S02]  /*1320*/  ISETP.GE.AND P0, PT, R12, RZ, PT ;  /* 0x000000ff0c00720c */ /* 0x000fe40003f06270 */
[----:B------:R-:W-:-:S11]  /*1330*/  ISETP.GE.AND P1, PT, R13, RZ, PT ;  /* 0x000000ff0d00720c */ /* 0x000fd60003f26270 */
[----:B------:R-:W-:Y:S01]  /*1340*/  @P0 IMAD.MOV.U32 R10, RZ, RZ, RZ ;  /* 0x000000ffff0a0224 */ /* 0x000fe200078e00ff */
[----:B------:R-:W-:Y:S01]  /*1350*/  @!P0 MOV R10, 0xffffffc0 ;  /* 0xffffffc0000a8802 */ /* 0x000fe20000000f00 */
[----:B------:R-:W-:Y:S01]  /*1360*/  @!P0 FFMA R3, R3, 1.84467440737095516160e+19, RZ ;  /* 0x5f80000003038823 */ /* 0x000fe200000000ff */
[----:B------:R-:W-:-:S03]  /*1370*/  @!P1 FFMA R4, R4, 1.84467440737095516160e+19, RZ ;  /* 0x5f80000004049823 */ /* 0x000fc600000000ff */
[----:B------:R-:W-:-:S07]  /*1380*/  @!P1 VIADD R10, R10, 0x40 ;  /* 0x000000400a0a9836 */ /* 0x000fce0000000000 */
.L_x_20:
[----:B------:R-:W-:Y:S01]  /*1390*/  LEA R13, R11, 0xc0800000, 0x17 ;  /* 0xc08000000b0d7811 */ /* 0x000fe200078eb8ff */
[----:B------:R-:W-:Y:S03]  /*13a0*/  BSSY.RECONVERGENT B3, `(.L_x_25) ;  /* 0x0000036000037945 */ /* 0x000fe60003800200 */
[----:B------:R-:W-:Y:S01]  /*13b0*/  IADD3 R13, PT, PT, -R13, R4, RZ ;  /* 0x000000040d0d7210 */ /* 0x000fe20007ffe1ff */
[----:B------:R-:W-:-:S03]  /*13c0*/  VIADD R4, R15, 0xffffff81 ;  /* 0xffffff810f047836 */ /* 0x000fc60000000000 */
[----:B------:R-:W0:Y:S01]  /*13d0*/  MUFU.RCP R12, R13 ;  /* 0x0000000d000c7308 */ /* 0x000e220000001000 */
[----:B------:R-:W-:Y:S01]  /*13e0*/  FADD.FTZ R14, -R13, -RZ ;  /* 0x800000ff0d0e7221 */ /* 0x000fe20000010100 */
[C---:B------:R-:W-:Y:S01]  /*13f0*/  IMAD R3, R4.reuse, -0x800000, R3 ;  /* 0xff80000004037824 */ /* 0x040fe200078e0203 */
[----:B------:R-:W-:-:S04]  /*1400*/  IADD3 R11, PT, PT, R4, 0x7f, -R11 ;  /* 0x0000007f040b7810 */ /* 0x000fc80007ffe80b */
[----:B------:R-:W-:Y:S01]  /*1410*/  IADD3 R11, PT, PT, R11, R10, RZ ;  /* 0x0000000a0b0b7210 */ /* 0x000fe20007ffe0ff */
[----:B0-----:R-:W-:-:S04]  /*1420*/  FFMA R15, R12, R14, 1 ;  /* 0x3f8000000c0f7423 */ /* 0x001fc8000000000e */
[----:B------:R-:W-:-:S04]  /*1430*/  FFMA R17, R12, R15, R12 ;  /* 0x0000000f0c117223 */ /* 0x000fc8000000000c */
[----:B------:R-:W-:-:S04]  /*1440*/  FFMA R12, R3, R17, RZ ;  /* 0x00000011030c7223 */ /* 0x000fc800000000ff */
[----:B------:R-:W-:-:S04]  /*1450*/  FFMA R15, R14, R12, R3 ;  /* 0x0000000c0e0f7223 */ /* 0x000fc80000000003 */
[----:B------:R-:W-:-:S04]  /*1460*/  FFMA R12, R17, R15, R12 ;  /* 0x0000000f110c7223 */ /* 0x000fc8000000000c */
[----:B------:R-:W-:-:S04]  /*1470*/  FFMA R15, R14, R12, R3 ;  /* 0x0000000c0e0f7223 */ /* 0x000fc80000000003 */
[----:B------:R-:W-:-:S05]  /*1480*/  FFMA R3, R17, R15, R12 ;  /* 0x0000000f11037223 */ /* 0x000fca000000000c */
[----:B------:R-:W-:-:S04]  /*1490*/  SHF.R.U32.HI R4, RZ, 0x17, R3 ;  /* 0x00000017ff047819 */ /* 0x000fc80000011603 */
[----:B------:R-:W-:-:S05]  /*14a0*/  LOP3.LUT R4, R4, 0xff, RZ, 0xc0, !PT ;  /* 0x000000ff04047812 */ /* 0x000fca00078ec0ff */
[----:B------:R-:W-:-:S05]  /*14b0*/  IMAD.IADD R14, R4, 0x1, R11 ;  /* 0x00000001040e7824 */ /* 0x000fca00078e020b */
[----:B------:R-:W-:-:S04]  /*14c0*/  IADD3 R4, PT, PT, R14, -0x1, RZ ;  /* 0xffffffff0e047810 */ /* 0x000fc80007ffe0ff */
[----:B------:R-:W-:-:S13]  /*14d0*/  ISETP.GE.U32.AND P0, PT, R4, 0xfe, PT ;  /* 0x000000fe0400780c */ /* 0x000fda0003f06070 */
[----:B------:R-:W-:Y:S05]  /*14e0*/  @!P0 BRA `(.L_x_26) ;  /* 0x0000000000808947 */ /* 0x000fea0003800000 */
[----:B------:R-:W-:-:S13]  /*14f0*/  ISETP.GT.AND P0, PT, R14, 0xfe, PT ;  /* 0x000000fe0e00780c */ /* 0x000fda0003f04270 */
[----:B------:R-:W-:Y:S05]  /*1500*/  @P0 BRA `(.L_x_27) ;  /* 0x00000000006c0947 */ /* 0x000fea0003800000 */
[----:B------:R-:W-:-:S13]  /*1510*/  ISETP.GE.AND P0, PT, R14, 0x1, PT ;  /* 0x000000010e00780c */ /* 0x000fda0003f06270 */
[----:B------:R-:W-:Y:S05]  /*1520*/  @P0 BRA `(.L_x_28) ;  /* 0x0000000000740947 */ /* 0x000fea0003800000 */
[----:B------:R-:W-:Y:S02]  /*1530*/  ISETP.GE.AND P0, PT, R14, -0x18, PT ;  /* 0xffffffe80e00780c */ /* 0x000fe40003f06270 */
[----:B------:R-:W-:-:S11]  /*1540*/  LOP3.LUT R3, R3, 0x80000000, RZ, 0xc0, !PT ;  /* 0x8000000003037812 */ /* 0x000fd600078ec0ff */
[----:B------:R-:W-:Y:S05]  /*1550*/  @!P0 BRA `(.L_x_28) ;  /* 0x0000000000688947 */ /* 0x000fea0003800000 */
[CCC-:B------:R-:W-:Y:S01]  /*1560*/  FFMA.RZ R4, R17.reuse, R15.reuse, R12.reuse ;  /* 0x0000000f11047223 */ /* 0x1c0fe2000000c00c */
[C---:B------:R-:W-:Y:S02]  /*1570*/  VIADD R13, R14.reuse, 0x20 ;  /* 0x000000200e0d7836 */ /* 0x040fe40000000000 */
[CCC-:B------:R-:W-:Y:S01]  /*1580*/  FFMA.RM R11, R17.reuse, R15.reuse, R12.reuse ;  /* 0x0000000f110b7223 */ /* 0x1c0fe2000000400c */
[----:B------:R-:W-:Y:S02]  /*1590*/  ISETP.NE.AND P2, PT, R14, RZ, PT ;  /* 0x000000ff0e00720c */ /* 0x000fe40003f45270 */
[----:B------:R-:W-:Y:S01]  /*15a0*/  LOP3.LUT R10, R4, 0x7fffff, RZ, 0xc0, !PT ;  /* 0x007fffff040a7812 */ /* 0x000fe200078ec0ff */
[----:B------:R-:W-:Y:S01]  /*15b0*/  FFMA.RP R4, R17, R15, R12 ;  /* 0x0000000f11047223 */ /* 0x000fe2000000800c */
[----:B------:R-:W-:Y:S02]  /*15c0*/  ISETP.NE.AND P1, PT, R14, RZ, PT ;  /* 0x000000ff0e00720c */ /* 0x000fe40003f25270 */
[----:B------:R-:W-:-:S02]  /*15d0*/  LOP3.LUT R10, R10, 0x800000, RZ, 0xfc, !PT ;  /* 0x008000000a0a7812 */ /* 0x000fc400078efcff */
[----:B------:R-:W-:Y:S02]  /*15e0*/  IADD3 R12, PT, PT, -R14, RZ, RZ ;  /* 0x000000ff0e0c7210 */ /* 0x000fe40007ffe1ff */
[----:B------:R-:W-:Y:S02]  /*15f0*/  SHF.L.U32 R13, R10, R13, RZ ;  /* 0x0000000d0a0d7219 */ /* 0x000fe400000006ff */
[----:B------:R-:W-:Y:S02]  /*1600*/  FSETP.NEU.FTZ.AND P0, PT, R4, R11, PT ;  /* 0x0000000b0400720b */ /* 0x000fe40003f1d000 */
[----:B------:R-:W-:Y:S02]  /*1610*/  SEL R11, R12, RZ, P2 ;  /* 0x000000ff0c0b7207 */ /* 0x000fe40001000000 */
[----:B------:R-:W-:Y:S02]  /*1620*/  ISETP.NE.AND P1, PT, R13, RZ, P1 ;  /* 0x000000ff0d00720c */ /* 0x000fe40000f25270 */
[----:B------:R-:W-:-:S02]  /*1630*/  SHF.R.U32.HI R11, RZ, R11, R10 ;  /* 0x0000000bff0b7219 */ /* 0x000fc4000001160a */
[----:B------:R-:W-:Y:S02]  /*1640*/  PLOP3.LUT P0, PT, P0, P1, PT, 0xf8, 0x8f ;  /* 0x00000000008f781c */ /* 0x000fe40000703f70 */
[----:B------:R-:W-:Y:S02]  /*1650*/  SHF.R.U32.HI R13, RZ, 0x1, R11 ;  /* 0x00000001ff0d7819 */ /* 0x000fe4000001160b */
[----:B------:R-:W-:-:S04]  /*1660*/  SEL R4, RZ, 0x1, !P0 ;  /* 0x00000001ff047807 */ /* 0x000fc80004000000 */
[----:B------:R-:W-:-:S04]  /*1670*/  LOP3.LUT R4, R4, 0x1, R13, 0xf8, !PT ;  /* 0x0000000104047812 */ /* 0x000fc800078ef80d */
[----:B------:R-:W-:-:S05]  /*1680*/  LOP3.LUT R4, R4, R11, RZ, 0xc0, !PT ;  /* 0x0000000b04047212 */ /* 0x000fca00078ec0ff */
[----:B------:R-:W-:-:S05]  /*1690*/  IMAD.IADD R4, R13, 0x1, R4 ;  /* 0x000000010d047824 */ /* 0x000fca00078e0204 */
[----:B------:R-:W-:Y:S01]  /*16a0*/  LOP3.LUT R3, R4, R3, RZ, 0xfc, !PT ;  /* 0x0000000304037212 */ /* 0x000fe200078efcff */
[----:B------:R-:W-:Y:S06]  /*16b0*/  BRA `(.L_x_28) ;  /* 0x0000000000107947 */ /* 0x000fec0003800000 */
.L_x_27:
[----:B------:R-:W-:-:S04]  /*16c0*/  LOP3.LUT R3, R3, 0x80000000, RZ, 0xc0, !PT ;  /* 0x8000000003037812 */ /* 0x000fc800078ec0ff */
[----:B------:R-:W-:Y:S01]  /*16d0*/  LOP3.LUT R3, R3, 0x7f800000, RZ, 0xfc, !PT ;  /* 0x7f80000003037812 */ /* 0x000fe200078efcff */
[----:B------:R-:W-:Y:S06]  /*16e0*/  BRA `(.L_x_28) ;  /* 0x0000000000047947 */ /* 0x000fec0003800000 */
.L_x_26:
[----:B------:R-:W-:-:S07]  /*16f0*/  LEA R3, R11, R3, 0x17 ;  /* 0x000000030b037211 */ /* 0x000fce00078eb8ff */
.L_x_28:
[----:B------:R-:W-:Y:S05]  /*1700*/  BSYNC.RECONVERGENT B3 ;  /* 0x0000000000037941 */ /* 0x000fea0003800200 */
.L_x_25:
[----:B------:R-:W-:Y:S05]  /*1710*/  BRA `(.L_x_29) ;  /* 0x0000000000207947 */ /* 0x000fea0003800000 */
.L_x_24:
[----:B------:R-:W-:-:S04]  /*1720*/  LOP3.LUT R3, R4, 0x80000000, R3, 0x48, !PT ;  /* 0x8000000004037812 */ /* 0x000fc800078e4803 */
[----:B------:R-:W-:Y:S01]  /*1730*/  LOP3.LUT R3, R3, 0x7f800000, RZ, 0xfc, !PT ;  /* 0x7f80000003037812 */ /* 0x000fe200078efcff */
[----:B------:R-:W-:Y:S06]  /*1740*/  BRA `(.L_x_29) ;  /* 0x0000000000147947 */ /* 0x000fec0003800000 */
.L_x_23:
[----:B------:R-:W-:Y:S01]  /*1750*/  LOP3.LUT R3, R4, 0x80000000, R3, 0x48, !PT ;  /* 0x8000000004037812 */ /* 0x000fe200078e4803 */
[----:B------:R-:W-:Y:S06]  /*1760*/  BRA `(.L_x_29) ;  /* 0x00000000000c7947 */ /* 0x000fec0003800000 */
.L_x_22:
[----:B------:R-:W0:Y:S01]  /*1770*/  MUFU.RSQ R3, -QNAN ;  /* 0xffc0000000037908 */ /* 0x000e220000001400 */
[----:B------:R-:W-:Y:S05]  /*1780*/  BRA `(.L_x_29) ;  /* 0x0000000000047947 */ /* 0x000fea0003800000 */
.L_x_21:
[----:B------:R-:W-:-:S07]  /*1790*/  FADD.FTZ R3, R3, R4 ;  /* 0x0000000403037221 */ /* 0x000fce0000010000 */
.L_x_29:
[----:B------:R-:W-:Y:S05]  /*17a0*/  BSYNC.RECONVERGENT B2 ;  /* 0x0000000000027941 */ /* 0x000fea0003800200 */
.L_x_19:
[----:B------:R-:W-:Y:S02]  /*17b0*/  HFMA2 R11, -RZ, RZ, 0, 0 ;  /* 0x00000000ff0b7431 */ /* 0x000fe400000001ff */
[----:B------:R-:W-:-:S04]  /*17c0*/  IMAD.MOV.U32 R10, RZ, RZ, R8 ;  /* 0x000000ffff0a7224 */ /* 0x000fc800078e0008 */
[----:B0-----:R-:W-:Y:S05]  /*17d0*/  RET.REL.NODEC R10 `(_Z27classifySpectralAngleKernelPK6uchar4PS_i) ;  /* 0xffffffe80a087950 */ /* 0x001fea0003c3ffff */
.L_x_30:
[----:B------:R-:W-:-:S00]  /*17e0*/  BRA `(.L_x_30) ;  /* 0xfffffffc00fc7947 */ /* 0x000fc0000383ffff */
[----:B------:R-:W-:-:S00]  /*17f0*/  NOP ;  /* 0x0000000000007918 */ /* 0x000fc00000000000 */
        /* <DEDUP_REMOVED lines=8> */
.L_x_32:


//--------------------- .nv.shared.reserved.0     --------------------------
	.section	.nv.shared.reserved.0,"aw",@nobits
	.weak		__nv_reservedSMEM_offset_0_alias
	.size		__nv_reservedSMEM_offset_0_alias, 0, 64
	.other		__nv_reservedSMEM_offset_0_alias,@"STO_CUDA_RESERVED_SHARED STV_DEFAULT"
__nv_reservedSMEM_offset_0_alias:
	.zero		0
	.zero		64


//--------------------- .nv.constant0._Z27classifySpectralAngleKernelPK6uchar4PS_i --------------------------
	.section	.nv.constant0._Z27classifySpectralAngleKernelPK6uchar4PS_i,"a",@progbits
	.sectionflags	@""
	.align	4
.nv.constant0._Z27classifySpectralAngleKernelPK6uchar4PS_i:
	.zero		916


//--------------------- SYMBOLS --------------------------

	.type		.nv.reservedSmem.offset0,@object
	.size		.nv.reservedSmem.offset0,0x4
